	.headerflags	@"EF_CUDA_TEXMODE_UNIFIED EF_CUDA_64BIT_ADDRESS EF_CUDA_ACCELERATORS EF_CUDA_SM90 EF_CUDA_VIRTUAL_SM(EF_CUDA_SM90)"
	.elftype	@"ET_EXEC"


//--------------------- .nv.info                  --------------------------
	.section	.nv.info,"",@"SHT_CUDA_INFO"
	.align	4


	//----- nvinfo : EIATTR_REGCOUNT
	.align		4
        /*0000*/ 	.byte	0x04, 0x2f
        /*0002*/ 	.short	(.L_3 - .L_2)
	.align		4
.L_2:
        /*0004*/ 	.word	index@(triton_poi_fused__native_batch_norm_legit_no_training_add_relu_14)
        /*0008*/ 	.word	0x00000020


	//----- nvinfo : EIATTR_MIN_STACK_SIZE
	.align		4
.L_3:
        /*000c*/ 	.byte	0x04, 0x12
        /*000e*/ 	.short	(.L_5 - .L_4)
	.align		4
.L_4:
        /*0010*/ 	.word	index@(triton_poi_fused__native_batch_norm_legit_no_training_add_relu_14)
        /*0014*/ 	.word	0x00000000


	//----- nvinfo : EIATTR_FRAME_SIZE
	.align		4
.L_5:
        /*0018*/ 	.byte	0x04, 0x11
        /*001a*/ 	.short	(.L_7 - .L_6)
	.align		4
.L_6:
        /*001c*/ 	.word	index@(triton_poi_fused__native_batch_norm_legit_no_training_add_relu_14)
        /*0020*/ 	.word	0x00000000


	//----- nvinfo : EIATTR_MIN_STACK_SIZE
	.align		4
.L_7:
        /*0024*/ 	.byte	0x04, 0x12
        /*0026*/ 	.short	(.L_9 - .L_8)
	.align		4
.L_8:
        /*0028*/ 	.word	index@(triton_poi_fused__native_batch_norm_legit_no_training_add_relu_14)
        /*002c*/ 	.word	0x00000000
.L_9:


//--------------------- .nv.info.triton_poi_fused__native_batch_norm_legit_no_training_add_relu_14 --------------------------
	.section	.nv.info.triton_poi_fused__native_batch_norm_legit_no_training_add_relu_14,"",@"SHT_CUDA_INFO"
	.sectionflags	@""
	.align	4


	//----- nvinfo : EIATTR_CUDA_API_VERSION
	.align		4
        /*0000*/ 	.byte	0x04, 0x37
        /*0002*/ 	.short	(.L_11 - .L_10)
.L_10:
        /*0004*/ 	.word	0x0000007c


	//----- nvinfo : EIATTR_KPARAM_INFO
	.align		4
.L_11:
        /*0008*/ 	.byte	0x04, 0x17
        /*000a*/ 	.short	(.L_13 - .L_12)
.L_12:
        /*000c*/ 	.word	0x00000000
        /*0010*/ 	.short	0x000b
        /*0012*/ 	.short	0x0058
        /*0014*/ 	.byte	0x00, 0xf0, 0x11, 0x00


	//----- nvinfo : EIATTR_KPARAM_INFO
	.align		4
.L_13:
        /*0018*/ 	.byte	0x04, 0x17
        /*001a*/ 	.short	(.L_15 - .L_14)
.L_14:
        /*001c*/ 	.word	0x00000000
        /*0020*/ 	.short	0x000a
        /*0022*/ 	.short	0x0050
        /*0024*/ 	.byte	0x00, 0xf4, 0x21, 0x00


	//----- nvinfo : EIATTR_KPARAM_INFO
	.align		4
.L_15:
        /*0028*/ 	.byte	0x04, 0x17
        /*002a*/ 	.short	(.L_17 - .L_16)
.L_16:
        /*002c*/ 	.word	0x00000000
        /*0030*/ 	.short	0x0009
        /*0032*/ 	.short	0x0048
        /*0034*/ 	.byte	0x00, 0xf4, 0x21, 0x00


	//----- nvinfo : EIATTR_KPARAM_INFO
	.align		4
.L_17:
        /*0038*/ 	.byte	0x04, 0x17
        /*003a*/ 	.short	(.L_19 - .L_18)
.L_18:
        /*003c*/ 	.word	0x00000000
        /*0040*/ 	.short	0x0008
        /*0042*/ 	.short	0x0040
        /*0044*/ 	.byte	0x00, 0xf4, 0x21, 0x00


	//----- nvinfo : EIATTR_KPARAM_INFO
	.align		4
.L_19:
        /*0048*/ 	.byte	0x04, 0x17
        /*004a*/ 	.short	(.L_21 - .L_20)
.L_20:
        /*004c*/ 	.word	0x00000000
        /*0050*/ 	.short	0x0007
        /*0052*/ 	.short	0x0038
        /*0054*/ 	.byte	0x00, 0xf4, 0x21, 0x00


	//----- nvinfo : EIATTR_KPARAM_INFO
	.align		4
.L_21:
        /*0058*/ 	.byte	0x04, 0x17
        /*005a*/ 	.short	(.L_23 - .L_22)
.L_22:
        /*005c*/ 	.word	0x00000000
        /*0060*/ 	.short	0x0006
        /*0062*/ 	.short	0x0030
        /*0064*/ 	.byte	0x00, 0xf4, 0x21, 0x00


	//----- nvinfo : EIATTR_KPARAM_INFO
	.align		4
.L_23:
        /*0068*/ 	.byte	0x04, 0x17
        /*006a*/ 	.short	(.L_25 - .L_24)
.L_24:
        /*006c*/ 	.word	0x00000000
        /*0070*/ 	.short	0x0005
        /*0072*/ 	.short	0x0028
        /*0074*/ 	.byte	0x00, 0xf4, 0x21, 0x00


	//----- nvinfo : EIATTR_KPARAM_INFO
	.align		4
.L_25:
        /*0078*/ 	.byte	0x04, 0x17
        /*007a*/ 	.short	(.L_27 - .L_26)
.L_26:
        /*007c*/ 	.word	0x00000000
        /*0080*/ 	.short	0x0004
        /*0082*/ 	.short	0x0020
        /*0084*/ 	.byte	0x00, 0xf4, 0x21, 0x00


	//----- nvinfo : EIATTR_KPARAM_INFO
	.align		4
.L_27:
        /*0088*/ 	.byte	0x04, 0x17
        /*008a*/ 	.short	(.L_29 - .L_28)
.L_28:
        /*008c*/ 	.word	0x00000000
        /*0090*/ 	.short	0x0003
        /*0092*/ 	.short	0x0018
        /*0094*/ 	.byte	0x00, 0xf4, 0x21, 0x00


	//----- nvinfo : EIATTR_KPARAM_INFO
	.align		4
.L_29:
        /*0098*/ 	.byte	0x04, 0x17
        /*009a*/ 	.short	(.L_31 - .L_30)
.L_30:
        /*009c*/ 	.word	0x00000000
        /*00a0*/ 	.short	0x0002
        /*00a2*/ 	.short	0x0010
        /*00a4*/ 	.byte	0x00, 0xf4, 0x21, 0x00


	//----- nvinfo : EIATTR_KPARAM_INFO
	.align		4
.L_31:
        /*00a8*/ 	.byte	0x04, 0x17
        /*00aa*/ 	.short	(.L_33 - .L_32)
.L_32:
        /*00ac*/ 	.word	0x00000000
        /*00b0*/ 	.short	0x0001
        /*00b2*/ 	.short	0x0008
        /*00b4*/ 	.byte	0x00, 0xf4, 0x21, 0x00


	//----- nvinfo : EIATTR_KPARAM_INFO
	.align		4
.L_33:
        /*00b8*/ 	.byte	0x04, 0x17
        /*00ba*/ 	.short	(.L_35 - .L_34)
.L_34:
        /*00bc*/ 	.word	0x00000000
        /*00c0*/ 	.short	0x0000
        /*00c2*/ 	.short	0x0000
        /*00c4*/ 	.byte	0x00, 0xf4, 0x21, 0x00


	//----- nvinfo : EIATTR_SPARSE_MMA_MASK
	.align		4
.L_35:
        /*00c8*/ 	.byte	0x03, 0x50
        /*00ca*/ 	.short	0x0000


	//----- nvinfo : EIATTR_MAXREG_COUNT
	.align		4
        /*00cc*/ 	.byte	0x03, 0x1b
        /*00ce*/ 	.short	0x00ff


	//----- nvinfo : EIATTR_EXIT_INSTR_OFFSETS
	.align		4
        /*00d0*/ 	.byte	0x04, 0x1c
        /*00d2*/ 	.short	(.L_37 - .L_36)


	//   ....[0]....
.L_36:
        /*00d4*/ 	.word	0x00000c90


	//----- nvinfo : EIATTR_REQNTID
	.align		4
.L_37:
        /*00d8*/ 	.byte	0x04, 0x10
        /*00da*/ 	.short	(.L_39 - .L_38)
.L_38:
        /*00dc*/ 	.word	0x00000080
        /*00e0*/ 	.word	0x00000001
        /*00e4*/ 	.word	0x00000001


	//----- nvinfo : EIATTR_CBANK_PARAM_SIZE
	.align		4
.L_39:
        /*00e8*/ 	.byte	0x03, 0x19
        /*00ea*/ 	.short	0x005c


	//----- nvinfo : EIATTR_PARAM_CBANK
	.align		4
        /*00ec*/ 	.byte	0x04, 0x0a
        /*00ee*/ 	.short	(.L_41 - .L_40)
	.align		4
.L_40:
        /*00f0*/ 	.word	index@(.nv.constant0.triton_poi_fused__native_batch_norm_legit_no_training_add_relu_14)
        /*00f4*/ 	.short	0x0210
        /*00f6*/ 	.short	0x005c


	//----- nvinfo : EIATTR_SW_WAR
	.align		4
.L_41:
        /*00f8*/ 	.byte	0x04, 0x36
        /*00fa*/ 	.short	(.L_43 - .L_42)
.L_42:
        /*00fc*/ 	.word	0x00000008
.L_43:


//--------------------- .nv.callgraph             --------------------------
	.section	.nv.callgraph,"",@"SHT_CUDA_CALLGRAPH"
	.align	4
	.sectionentsize	8
	.align		4
        /*0000*/ 	.word	0x00000000
	.align		4
        /*0004*/ 	.word	0xffffffff
	.align		4
        /*0008*/ 	.word	0x00000000
	.align		4
        /*000c*/ 	.word	0xfffffffe
	.align		4
        /*0010*/ 	.word	0x00000000
	.align		4
        /*0014*/ 	.word	0xfffffffd
	.align		4
        /*0018*/ 	.word	0x00000000
	.align		4
        /*001c*/ 	.word	0xfffffffc


//--------------------- .nv.constant4             --------------------------
	.section	.nv.constant4,"a",@progbits
	.align	8
	.align		8
.nv.constant4:
        /*0000*/ 	.dword	_$_str
	.align		8
        /*0008*/ 	.dword	_$_str_$_2


//--------------------- .text.triton_poi_fused__native_batch_norm_legit_no_training_add_relu_14 --------------------------
	.section	.text.triton_poi_fused__native_batch_norm_legit_no_training_add_relu_14,"ax",@progbits
	.align	128
        .global         triton_poi_fused__native_batch_norm_legit_no_training_add_relu_14
        .type           triton_poi_fused__native_batch_norm_legit_no_training_add_relu_14,@function
        .size           triton_poi_fused__native_batch_norm_legit_no_training_add_relu_14,(.L_x_1 - triton_poi_fused__native_batch_norm_legit_no_training_add_relu_14)
        .other          triton_poi_fused__native_batch_norm_legit_no_training_add_relu_14,@"STO_CUDA_ENTRY STV_DEFAULT"
triton_poi_fused__native_batch_norm_legit_no_training_add_relu_14:
.text.triton_poi_fused__native_batch_norm_legit_no_training_add_relu_14:
[----:B------:R-:W-:Y:S01]  /*0000*/  LDC R1, c[0x0][0x28] ;  /* 0x00000a00ff017b82 */ /* 0x000fe20000000800 */
[----:B------:R-:W1:Y:S07]  /*0010*/  S2R R0, SR_TID.X ;  /* 0x0000000000007919 */ /* 0x000e6e0000002100 */
[----:B------:R-:W2:Y:S01]  /*0020*/  LDC.64 R24, c[0x0][0x228] ;  /* 0x00008a00ff187b82 */ /* 0x000ea20000000a00 */
[----:B------:R-:W-:Y:S01]  /*0030*/  ULDC.64 UR4, c[0x0][0x208] ;  /* 0x0000820000047ab9 */ /* 0x000fe20000000a00 */
[----:B------:R-:W3:Y:S06]  /*0040*/  S2R R5, SR_CTAID.X ;  /* 0x0000000000057919 */ /* 0x000eec0000002500 */
[----:B------:R-:W4:Y:S08]  /*0050*/  LDC.64 R12, c[0x0][0x220] ;  /* 0x00008800ff0c7b82 */ /* 0x000f300000000a00 */
[----:B------:R-:W5:Y:S08]  /*0060*/  LDC.64 R18, c[0x0][0x218] ;  /* 0x00008600ff127b82 */ /* 0x000f700000000a00 */
[----:B------:R-:W5:Y:S01]  /*0070*/  LDC.64 R20, c[0x0][0x230] ;  /* 0x00008c00ff147b82 */ /* 0x000f620000000a00 */
[----:B-1----:R-:W-:-:S07]  /*0080*/  SHF.L.U32 R0, R0, 0x2, RZ ;  /* 0x0000000200007819 */ /* 0x002fce00000006ff */
[----:B------:R-:W1:Y:S01]  /*0090*/  LDC.64 R16, c[0x0][0x238] ;  /* 0x00008e00ff107b82 */ /* 0x000e620000000a00 */
[----:B---3--:R-:W-:Y:S02]  /*00a0*/  SHF.R.S32.HI R3, RZ, 0x15, R5 ;  /* 0x00000015ff037819 */ /* 0x008fe40000011405 */
[----:B------:R-:W-:Y:S02]  /*00b0*/  LOP3.LUT R0, R0, 0x1fc, RZ, 0xc0, !PT ;  /* 0x000001fc00007812 */ /* 0x000fe400078ec0ff */
[----:B------:R-:W-:Y:S02]  /*00c0*/  SGXT R3, R3, 0x1 ;  /* 0x000000010303781a */ /* 0x000fe40000000200 */
[----:B------:R-:W-:-:S04]  /*00d0*/  LEA R2, R5, R0, 0xa ;  /* 0x0000000005027211 */ /* 0x000fc800078e50ff */
[----:B------:R-:W-:-:S04]  /*00e0*/  LEA.HI R3, R3, R2, RZ, 0x8 ;  /* 0x0000000203037211 */ /* 0x000fc800078f40ff */
[----:B------:R-:W-:-:S04]  /*00f0*/  LOP3.LUT R3, R3, 0xffffff00, RZ, 0xc0, !PT ;  /* 0xffffff0003037812 */ /* 0x000fc800078ec0ff */
[----:B------:R-:W-:-:S05]  /*0100*/  IADD3 R0, R2, -R3, RZ ;  /* 0x8000000302007210 */ /* 0x000fca0007ffe0ff */
[----:B--2---:R-:W-:-:S06]  /*0110*/  IMAD.WIDE R24, R0, 0x4, R24 ;  /* 0x0000000400187825 */ /* 0x004fcc00078e0218 */
[----:B------:R-:W2:Y:S01]  /*0120*/  LDG.E.EL.128 R24, desc[UR4][R24.64] ;  /* 0x0000000418187981 */ /* 0x000ea2000c2e1d00 */
[----:B----4-:R-:W-:Y:S01]  /*0130*/  IMAD.WIDE R12, R0, 0x4, R12 ;  /* 0x00000004000c7825 */ /* 0x010fe200078e020c */
[----:B------:R-:W-:-:S03]  /*0140*/  HFMA2.MMA R28, -RZ, RZ, 1.625, 0 ;  /* 0x3e800000ff1c7435 */ /* 0x000fc600000001ff */
[----:B-----5:R-:W-:Y:S02]  /*0150*/  IMAD.WIDE R18, R2, 0x4, R18 ;  /* 0x0000000402127825 */ /* 0x020fe400078e0212 */
[----:B------:R-:W3:Y:S04]  /*0160*/  LDG.E.EL.128 R12, desc[UR4][R12.64] ;  /* 0x000000040c0c7981 */ /* 0x000ee8000c2e1d00 */
[----:B------:R-:W3:Y:S04]  /*0170*/  LDG.E.128 R8, desc[UR4][R18.64] ;  /* 0x0000000412087981 */ /* 0x000ee8000c1e1d00 */
[----:B------:R4:W5:Y:S01]  /*0180*/  LDG.E.128 R4, desc[UR4][R18.64+0x800] ;  /* 0x0008000412047981 */ /* 0x000962000c1e1d00 */
[----:B0-----:R-:W-:-:S04]  /*0190*/  IMAD.WIDE R20, R0, 0x4, R20 ;  /* 0x0000000400147825 */ /* 0x001fc800078e0214 */
[----:B-1----:R-:W-:Y:S02]  /*01a0*/  IMAD.WIDE R16, R0, 0x4, R16 ;  /* 0x0000000400107825 */ /* 0x002fe400078e0210 */
[----:B------:R-:W3:Y:S02]  /*01b0*/  LDG.E.EL.128 R20, desc[UR4][R20.64] ;  /* 0x0000000414147981 */ /* 0x000ee4000c2e1d00 */
[----:B--2---:R-:W-:-:S04]  /*01c0*/  FADD R3, R24, 9.9999997473787516356e-06 ;  /* 0x3727c5ac18037421 */ /* 0x004fc80000000000 */
[----:B------:R-:W0:Y:S02]  /*01d0*/  MUFU.SQRT R29, R3 ;  /* 0x00000003001d7308 */ /* 0x000e240000002000 */
[C---:B0-----:R-:W-:Y:S02]  /*01e0*/  FSETP.GT.AND P0, PT, R29.reuse, 8.50705917302346158658e+37, PT ;  /* 0x7e8000001d00780b */ /* 0x041fe40003f04000 */
[----:B------:R-:W-:-:S11]  /*01f0*/  FSETP.GEU.AND P1, PT, R29, 1.175494350822287508e-38, PT ;  /* 0x008000001d00780b */ /* 0x000fd60003f2e000 */
[----:B------:R-:W-:-:S04]  /*0200*/  @P0 FMUL R29, R29, 0.25 ;  /* 0x3e8000001d1d0820 */ /* 0x000fc80000400000 */
[----:B------:R-:W-:Y:S01]  /*0210*/  @!P1 FMUL R29, R29, 16777216 ;  /* 0x4b8000001d1d9820 */ /* 0x000fe20000400000 */
[----:B----4-:R-:W-:-:S05]  /*0220*/  FSEL R18, R28, 1, P0 ;  /* 0x3f8000001c127808 */ /* 0x010fca0000000000 */
[----:B------:R-:W0:Y:S01]  /*0230*/  MUFU.RCP R29, R29 ;  /* 0x0000001d001d7308 */ /* 0x000e220000001000 */
[----:B------:R-:W-:-:S04]  /*0240*/  @!P1 FMUL R18, R18, 16777216 ;  /* 0x4b80000012129820 */ /* 0x000fc80000400000 */
[----:B0-----:R-:W-:Y:S02]  /*0250*/  FMUL R3, R29, R18 ;  /* 0x000000121d037220 */ /* 0x001fe40000400000 */
[----:B------:R-:W2:Y:S01]  /*0260*/  LDG.E.EL.128 R16, desc[UR4][R16.64] ;  /* 0x0000000410107981 */ /* 0x000ea2000c2e1d00 */
[----:B------:R-:W-:-:S04]  /*0270*/  FADD R25, R25, 9.9999997473787516356e-06 ;  /* 0x3727c5ac19197421 */ /* 0x000fc80000000000 */
[----:B------:R-:W0:Y:S01]  /*0280*/  MUFU.SQRT R24, R25 ;  /* 0x0000001900187308 */ /* 0x000e220000002000 */
[----:B------:R-:W-:-:S07]  /*0290*/  FADD R26, R26, 9.9999997473787516356e-06 ;  /* 0x3727c5ac1a1a7421 */ /* 0x000fce0000000000 */
[----:B------:R-:W1:Y:S01]  /*02a0*/  MUFU.SQRT R26, R26 ;  /* 0x0000001a001a7308 */ /* 0x000e620000002000 */
[C---:B0-----:R-:W-:Y:S02]  /*02b0*/  FSETP.GT.AND P0, PT, R24.reuse, 8.50705917302346158658e+37, PT ;  /* 0x7e8000001800780b */ /* 0x041fe40003f04000 */
[----:B------:R-:W-:Y:S01]  /*02c0*/  FSETP.GEU.AND P3, PT, R24, 1.175494350822287508e-38, PT ;  /* 0x008000001800780b */ /* 0x000fe20003f6e000 */
[----:B------:R-:W-:-:S04]  /*02d0*/  FADD R27, R27, 9.9999997473787516356e-06 ;  /* 0x3727c5ac1b1b7421 */ /* 0x000fc80000000000 */
[----:B------:R-:W0:Y:S06]  /*02e0*/  MUFU.SQRT R29, R27 ;  /* 0x0000001b001d7308 */ /* 0x000e2c0000002000 */
[----:B------:R-:W-:Y:S01]  /*02f0*/  @P0 FMUL R24, R24, 0.25 ;  /* 0x3e80000018180820 */ /* 0x000fe20000400000 */
[----:B-1----:R-:W-:-:S03]  /*0300*/  FSETP.GT.AND P1, PT, R26, 8.50705917302346158658e+37, PT ;  /* 0x7e8000001a00780b */ /* 0x002fc60003f24000 */
[----:B------:R-:W-:Y:S01]  /*0310*/  @!P3 FMUL R24, R24, 16777216 ;  /* 0x4b8000001818b820 */ /* 0x000fe20000400000 */
[--C-:B---3--:R-:W-:Y:S01]  /*0320*/  FADD R8, R8, -R12.reuse ;  /* 0x8000000c08087221 */ /* 0x108fe20000000000 */
[----:B-----5:R-:W-:Y:S02]  /*0330*/  FADD R4, R4, -R12 ;  /* 0x8000000c04047221 */ /* 0x020fe40000000000 */
[----:B------:R-:W1:Y:S01]  /*0340*/  MUFU.RCP R12, R24 ;  /* 0x00000018000c7308 */ /* 0x000e620000001000 */
[----:B------:R-:W-:Y:S02]  /*0350*/  FSETP.GEU.AND P4, PT, R26, 1.175494350822287508e-38, PT ;  /* 0x008000001a00780b */ /* 0x000fe40003f8e000 */
[----:B------:R-:W-:Y:S02]  /*0360*/  FSEL R25, R28, 1, P0 ;  /* 0x3f8000001c197808 */ /* 0x000fe40000000000 */
[----:B0-----:R-:W-:Y:S01]  /*0370*/  FSETP.GT.AND P2, PT, R29, 8.50705917302346158658e+37, PT ;  /* 0x7e8000001d00780b */ /* 0x001fe20003f44000 */
[----:B------:R-:W-:-:S02]  /*0380*/  @P1 FMUL R26, R26, 0.25 ;  /* 0x3e8000001a1a1820 */ /* 0x000fc40000400000 */
[----:B------:R-:W-:Y:S01]  /*0390*/  @!P3 FMUL R25, R25, 16777216 ;  /* 0x4b8000001919b820 */ /* 0x000fe20000400000 */
[----:B------:R-:W-:Y:S01]  /*03a0*/  FMUL R8, R3, R8 ;  /* 0x0000000803087220 */ /* 0x000fe20000400000 */
[----:B------:R-:W-:Y:S01]  /*03b0*/  FSETP.GEU.AND P0, PT, R29, 1.175494350822287508e-38, PT ;  /* 0x008000001d00780b */ /* 0x000fe20003f0e000 */
[----:B------:R-:W-:-:S03]  /*03c0*/  FMUL R4, R3, R4 ;  /* 0x0000000403047220 */ /* 0x000fc60000400000 */
[----:B------:R-:W-:Y:S01]  /*03d0*/  @!P4 FMUL R26, R26, 16777216 ;  /* 0x4b8000001a1ac820 */ /* 0x000fe20000400000 */
[----:B-1----:R-:W-:Y:S02]  /*03e0*/  FMUL R12, R12, R25 ;  /* 0x000000190c0c7220 */ /* 0x002fe40000400000 */
[----:B------:R-:W0:Y:S01]  /*03f0*/  LDC.64 R24, c[0x0][0x250] ;  /* 0x00009400ff187b82 */ /* 0x000e220000000a00 */
[----:B------:R-:W-:Y:S01]  /*0400*/  @P2 FMUL R29, R29, 0.25 ;  /* 0x3e8000001d1d2820 */ /* 0x000fe20000400000 */
[----:B------:R-:W-:-:S04]  /*0410*/  FSEL R27, R28, 1, P1 ;  /* 0x3f8000001c1b7808 */ /* 0x000fc80000800000 */
[----:B------:R-:W-:Y:S01]  /*0420*/  @!P0 FMUL R29, R29, 16777216 ;  /* 0x4b8000001d1d8820 */ /* 0x000fe20000400000 */
[----:B------:R-:W-:Y:S01]  /*0430*/  @!P4 FMUL R27, R27, 16777216 ;  /* 0x4b8000001b1bc820 */ /* 0x000fe20000400000 */
[----:B0-----:R-:W-:-:S04]  /*0440*/  IMAD.WIDE R24, R0, 0x4, R24 ;  /* 0x0000000400187825 */ /* 0x001fc800078e0218 */
[C-C-:B--2---:R-:W-:Y:S02]  /*0450*/  FFMA R3, R20.reuse, R8, R16.reuse ;  /* 0x0000000814037223 */ /* 0x144fe40000000010 */
[----:B------:R-:W0:Y:S01]  /*0460*/  MUFU.RCP R8, R26 ;  /* 0x0000001a00087308 */ /* 0x000e220000001000 */
[----:B------:R-:W-:-:S07]  /*0470*/  FFMA R16, R20, R4, R16 ;  /* 0x0000000414107223 */ /* 0x000fce0000000010 */
[----:B------:R-:W1:Y:S01]  /*0480*/  MUFU.RCP R4, R29 ;  /* 0x0000001d00047308 */ /* 0x000e620000001000 */
[----:B0-----:R-:W-:Y:S01]  /*0490*/  FMUL R8, R8, R27 ;  /* 0x0000001b08087220 */ /* 0x001fe20000400000 */
[----:B------:R-:W-:-:S05]  /*04a0*/  FSEL R27, R28, 1, P2 ;  /* 0x3f8000001c1b7808 */ /* 0x000fca0001000000 */
[----:B------:R-:W-:-:S04]  /*04b0*/  @!P0 FMUL R27, R27, 16777216 ;  /* 0x4b8000001b1b8820 */ /* 0x000fc80000400000 */
[----:B-1----:R-:W-:Y:S02]  /*04c0*/  FMUL R4, R4, R27 ;  /* 0x0000001b04047220 */ /* 0x002fe40000400000 */
[----:B------:R-:W2:Y:S01]  /*04d0*/  LDG.E.EL.128 R24, desc[UR4][R24.64] ;  /* 0x0000000418187981 */ /* 0x000ea2000c2e1d00 */
[--C-:B------:R-:W-:Y:S01]  /*04e0*/  FADD R20, R5, -R13.reuse ;  /* 0x8000000d05147221 */ /* 0x100fe20000000000 */
[----:B------:R-:W-:Y:S01]  /*04f0*/  FADD R9, R9, -R13 ;  /* 0x8000000d09097221 */ /* 0x000fe20000000000 */
[----:B------:R-:W-:Y:S01]  /*0500*/  FADD R10, R10, -R14 ;  /* 0x8000000e0a0a7221 */ /* 0x000fe20000000000 */
[--C-:B------:R-:W-:Y:S01]  /*0510*/  FADD R11, R11, -R15.reuse ;  /* 0x8000000f0b0b7221 */ /* 0x100fe20000000000 */
[----:B------:R-:W-:Y:S01]  /*0520*/  FADD R7, R7, -R15 ;  /* 0x8000000f07077221 */ /* 0x000fe20000000000 */
[----:B--2---:R-:W-:Y:S01]  /*0530*/  FADD R5, R24, 9.9999997473787516356e-06 ;  /* 0x3727c5ac18057421 */ /* 0x004fe20000000000 */
[----:B------:R-:W-:-:S05]  /*0540*/  FADD R13, R25, 9.9999997473787516356e-06 ;  /* 0x3727c5ac190d7421 */ /* 0x000fca0000000000 */
[----:B------:R-:W0:Y:S08]  /*0550*/  MUFU.SQRT R5, R5 ;  /* 0x0000000500057308 */ /* 0x000e300000002000 */
[----:B------:R-:W1:Y:S01]  /*0560*/  MUFU.SQRT R13, R13 ;  /* 0x0000000d000d7308 */ /* 0x000e620000002000 */
[----:B------:R-:W-:Y:S01]  /*0570*/  FADD R27, R27, 9.9999997473787516356e-06 ;  /* 0x3727c5ac1b1b7421 */ /* 0x000fe20000000000 */
[----:B------:R-:W-:Y:S01]  /*0580*/  FADD R26, R26, 9.9999997473787516356e-06 ;  /* 0x3727c5ac1a1a7421 */ /* 0x000fe20000000000 */
[----:B------:R-:W-:Y:S01]  /*0590*/  FADD R24, R6, -R14 ;  /* 0x8000000e06187221 */ /* 0x000fe20000000000 */
[----:B0-----:R-:W-:-:S04]  /*05a0*/  FSETP.GT.AND P6, PT, R5, 8.50705917302346158658e+37, PT ;  /* 0x7e8000000500780b */ /* 0x001fc80003fc4000 */
[----:B------:R-:W0:Y:S01]  /*05b0*/  MUFU.SQRT R6, R27 ;  /* 0x0000001b00067308 */ /* 0x000e220000002000 */
[----:B------:R-:W-:Y:S02]  /*05c0*/  FSETP.GEU.AND P5, PT, R5, 1.175494350822287508e-38, PT ;  /* 0x008000000500780b */ /* 0x000fe40003fae000 */
[----:B-1----:R-:W-:-:S05]  /*05d0*/  FSETP.GT.AND P4, PT, R13, 8.50705917302346158658e+37, PT ;  /* 0x7e8000000d00780b */ /* 0x002fca0003f84000 */
[----:B------:R1:W2:Y:S01]  /*05e0*/  MUFU.SQRT R14, R26 ;  /* 0x0000001a000e7308 */ /* 0x0002a20000002000 */
[----:B------:R-:W-:Y:S01]  /*05f0*/  FSETP.GEU.AND P1, PT, R13, 1.175494350822287508e-38, PT ;  /* 0x008000000d00780b */ /* 0x000fe20003f2e000 */
[----:B------:R-:W-:-:S04]  /*0600*/  @P6 FMUL R5, R5, 0.25 ;  /* 0x3e80000005056820 */ /* 0x000fc80000400000 */
[----:B------:R-:W-:Y:S01]  /*0610*/  @!P5 FMUL R5, R5, 16777216 ;  /* 0x4b8000000505d820 */ /* 0x000fe20000400000 */
[----:B0-----:R-:W-:Y:S01]  /*0620*/  FSETP.GT.AND P2, PT, R6, 8.50705917302346158658e+37, PT ;  /* 0x7e8000000600780b */ /* 0x001fe20003f44000 */
[C---:B-1----:R-:W-:Y:S01]  /*0630*/  FMUL R26, R12.reuse, R9 ;  /* 0x000000090c1a7220 */ /* 0x042fe20000400000 */
[----:B------:R-:W-:Y:S01]  /*0640*/  @P4 FMUL R13, R13, 0.25 ;  /* 0x3e8000000d0d4820 */ /* 0x000fe20000400000 */
[----:B------:R0:W1:Y:S01]  /*0650*/  MUFU.RCP R9, R5 ;  /* 0x0000000500097308 */ /* 0x0000620000001000 */
[----:B------:R-:W-:Y:S01]  /*0660*/  FMUL R12, R12, R20 ;  /* 0x000000140c0c7220 */ /* 0x000fe20000400000 */
[C---:B--2---:R-:W-:Y:S02]  /*0670*/  FSETP.GT.AND P3, PT, R14.reuse, 8.50705917302346158658e+37, PT ;  /* 0x7e8000000e00780b */ /* 0x044fe40003f64000 */
[----:B------:R-:W-:Y:S01]  /*0680*/  @!P1 FMUL R13, R13, 16777216 ;  /* 0x4b8000000d0d9820 */ /* 0x000fe20000400000 */
[----:B------:R-:W-:Y:S01]  /*0690*/  FSETP.GEU.AND P0, PT, R14, 1.175494350822287508e-38, PT ;  /* 0x008000000e00780b */ /* 0x000fe20003f0e000 */
[----:B------:R-:W-:Y:S01]  /*06a0*/  FFMA R20, R21, R26, R17 ;  /* 0x0000001a15147223 */ /* 0x000fe20000000011 */
[----:B0-----:R-:W-:-:S02]  /*06b0*/  FSEL R5, R28, 1, P6 ;  /* 0x3f8000001c057808 */ /* 0x001fc40003000000 */
[----:B------:R-:W-:Y:S01]  /*06c0*/  FSETP.GEU.AND P6, PT, R6, 1.175494350822287508e-38, PT ;  /* 0x008000000600780b */ /* 0x000fe20003fce000 */
[----:B------:R-:W-:Y:S01]  /*06d0*/  FFMA R21, R21, R12, R17 ;  /* 0x0000000c15157223 */ /* 0x000fe20000000011 */
[----:B------:R0:W2:Y:S01]  /*06e0*/  MUFU.RCP R27, R13 ;  /* 0x0000000d001b7308 */ /* 0x0000a20000001000 */
[C---:B------:R-:W-:Y:S01]  /*06f0*/  FMUL R15, R8.reuse, R24 ;  /* 0x00000018080f7220 */ /* 0x040fe20000400000 */
[----:B------:R-:W-:Y:S01]  /*0700*/  FMUL R25, R8, R10 ;  /* 0x0000000a08197220 */ /* 0x000fe20000400000 */
[----:B------:R-:W-:Y:S02]  /*0710*/  FMUL R24, R4, R11 ;  /* 0x0000000b04187220 */ /* 0x000fe40000400000 */
[----:B------:R-:W3:Y:S01]  /*0720*/  LDC.64 R10, c[0x0][0x240] ;  /* 0x00009000ff0a7b82 */ /* 0x000ee20000000a00 */
[----:B------:R-:W-:Y:S01]  /*0730*/  @P2 FMUL R6, R6, 0.25 ;  /* 0x3e80000006062820 */ /* 0x000fe20000400000 */
[----:B------:R-:W-:-:S06]  /*0740*/  @P3 FMUL R14, R14, 0.25 ;  /* 0x3e8000000e0e3820 */ /* 0x000fcc0000400000 */
[----:B0-----:R-:W0:Y:S01]  /*0750*/  LDC.64 R12, c[0x0][0x248] ;  /* 0x00009200ff0c7b82 */ /* 0x001e220000000a00 */
[----:B------:R-:W-:Y:S01]  /*0760*/  @!P6 FMUL R6, R6, 16777216 ;  /* 0x4b8000000606e820 */ /* 0x000fe20000400000 */
[----:B------:R-:W-:-:S04]  /*0770*/  @!P0 FMUL R14, R14, 16777216 ;  /* 0x4b8000000e0e8820 */ /* 0x000fc80000400000 */
[----:B------:R3:W4:Y:S01]  /*0780*/  MUFU.RCP R26, R14 ;  /* 0x0000000e001a7308 */ /* 0x0007220000001000 */
[----:B------:R-:W-:Y:S01]  /*0790*/  FMUL R17, R4, R7 ;  /* 0x0000000704117220 */ /* 0x000fe20000400000 */
[C-C-:B------:R-:W-:Y:S01]  /*07a0*/  FFMA R25, R22.reuse, R25, R18.reuse ;  /* 0x0000001916197223 */ /* 0x140fe20000000012 */
[----:B------:R-:W-:-:S05]  /*07b0*/  FFMA R18, R22, R15, R18 ;  /* 0x0000000f16127223 */ /* 0x000fca0000000012 */
[----:B------:R-:W5:Y:S01]  /*07c0*/  MUFU.RCP R6, R6 ;  /* 0x0000000600067308 */ /* 0x000f620000001000 */
[----:B------:R-:W-:Y:S01]  /*07d0*/  @!P5 FMUL R5, R5, 16777216 ;  /* 0x4b8000000505d820 */ /* 0x000fe20000400000 */
[C---:B------:R-:W-:Y:S02]  /*07e0*/  FSEL R7, R28.reuse, 1, P4 ;  /* 0x3f8000001c077808 */ /* 0x040fe40002000000 */
[C---:B------:R-:W-:Y:S02]  /*07f0*/  FSEL R4, R28.reuse, 1, P3 ;  /* 0x3f8000001c047808 */ /* 0x040fe40001800000 */
[----:B------:R-:W-:Y:S01]  /*0800*/  FSEL R22, R28, 1, P2 ;  /* 0x3f8000001c167808 */ /* 0x000fe20001000000 */
[----:B-1----:R-:W-:Y:S01]  /*0810*/  FMUL R28, R9, R5 ;  /* 0x00000005091c7220 */ /* 0x002fe20000400000 */
[----:B------:R-:W-:Y:S01]  /*0820*/  @!P1 FMUL R7, R7, 16777216 ;  /* 0x4b80000007079820 */ /* 0x000fe20000400000 */
[----:B------:R-:W-:Y:S01]  /*0830*/  @!P0 FMUL R4, R4, 16777216 ;  /* 0x4b80000004048820 */ /* 0x000fe20000400000 */
[----:B0-----:R-:W-:-:S04]  /*0840*/  IMAD.WIDE R8, R0, 0x4, R12 ;  /* 0x0000000400087825 */ /* 0x001fc800078e020c */
[----:B------:R-:W-:Y:S01]  /*0850*/  @!P6 FMUL R22, R22, 16777216 ;  /* 0x4b8000001616e820 */ /* 0x000fe20000400000 */
[----:B---3--:R-:W-:-:S04]  /*0860*/  IMAD.WIDE R14, R2, 0x4, R10 ;  /* 0x00000004020e7825 */ /* 0x008fc800078e020a */
[----:B--2---:R-:W-:Y:S01]  /*0870*/  FMUL R27, R27, R7 ;  /* 0x000000071b1b7220 */ /* 0x004fe20000400000 */
[----:B----4-:R-:W-:Y:S01]  /*0880*/  FMUL R26, R26, R4 ;  /* 0x000000041a1a7220 */ /* 0x010fe20000400000 */
[----:B-----5:R-:W-:Y:S01]  /*0890*/  FMUL R22, R6, R22 ;  /* 0x0000001606167220 */ /* 0x020fe20000400000 */
[----:B------:R-:W2:Y:S04]  /*08a0*/  LDG.E.EL.128 R8, desc[UR4][R8.64] ;  /* 0x0000000408087981 */ /* 0x000ea8000c2e1d00 */
[----:B------:R-:W2:Y:S04]  /*08b0*/  LDG.E.128 R4, desc[UR4][R14.64] ;  /* 0x000000040e047981 */ /* 0x000ea8000c1e1d00 */
[----:B------:R-:W3:Y:S01]  /*08c0*/  LDG.E.128 R12, desc[UR4][R14.64+0x800] ;  /* 0x000800040e0c7981 */ /* 0x000ee2000c1e1d00 */
[----:B--2---:R-:W-:Y:S01]  /*08d0*/  FADD R4, R4, -R8 ;  /* 0x8000000804047221 */ /* 0x004fe20000000000 */
[--C-:B------:R-:W-:Y:S01]  /*08e0*/  FADD R5, R5, -R9.reuse ;  /* 0x8000000905057221 */ /* 0x100fe20000000000 */
[----:B------:R-:W-:Y:S01]  /*08f0*/  FADD R6, R6, -R10 ;  /* 0x8000000a06067221 */ /* 0x000fe20000000000 */
[----:B---3--:R-:W-:Y:S01]  /*0900*/  FADD R8, R12, -R8 ;  /* 0x800000080c087221 */ /* 0x008fe20000000000 */
[----:B------:R-:W-:Y:S01]  /*0910*/  FADD R9, R13, -R9 ;  /* 0x800000090d097221 */ /* 0x000fe20000000000 */
[----:B------:R-:W-:Y:S01]  /*0920*/  FADD R10, R14, -R10 ;  /* 0x8000000a0e0a7221 */ /* 0x000fe20000000000 */
[C---:B------:R-:W-:Y:S01]  /*0930*/  FMUL R13, R28.reuse, R4 ;  /* 0x000000041c0d7220 */ /* 0x040fe20000400000 */
[C---:B------:R-:W-:Y:S01]  /*0940*/  FMUL R14, R27.reuse, R5 ;  /* 0x000000051b0e7220 */ /* 0x040fe20000400000 */
[----:B------:R-:W-:Y:S01]  /*0950*/  FMUL R28, R28, R8 ;  /* 0x000000081c1c7220 */ /* 0x000fe20000400000 */
[----:B------:R-:W-:Y:S01]  /*0960*/  FMUL R27, R27, R9 ;  /* 0x000000091b1b7220 */ /* 0x000fe20000400000 */
[----:B------:R-:W0:Y:S08]  /*0970*/  LDC.64 R4, c[0x0][0x258] ;  /* 0x00009600ff047b82 */ /* 0x000e300000000a00 */
[----:B------:R-:W1:Y:S01]  /*0980*/  LDC.64 R8, c[0x0][0x260] ;  /* 0x00009800ff087b82 */ /* 0x000e620000000a00 */
[--C-:B------:R-:W-:Y:S01]  /*0990*/  FADD R12, R7, -R11.reuse ;  /* 0x8000000b070c7221 */ /* 0x100fe20000000000 */
[----:B------:R-:W-:Y:S01]  /*09a0*/  FADD R15, R15, -R11 ;  /* 0x8000000b0f0f7221 */ /* 0x000fe20000000000 */
[----:B0-----:R-:W-:-:S04]  /*09b0*/  IMAD.WIDE R4, R0, 0x4, R4 ;  /* 0x0000000400047825 */ /* 0x001fc800078e0204 */
[----:B-1----:R-:W-:-:S04]  /*09c0*/  IMAD.WIDE R8, R0, 0x4, R8 ;  /* 0x0000000400087825 */ /* 0x002fc800078e0208 */
[C---:B------:R-:W-:Y:S01]  /*09d0*/  FMUL R0, R26.reuse, R6 ;  /* 0x000000061a007220 */ /* 0x040fe20000400000 */
[----:B------:R-:W-:Y:S01]  /*09e0*/  FMUL R26, R26, R10 ;  /* 0x0000000a1a1a7220 */ /* 0x000fe20000400000 */
[----:B------:R-:W2:Y:S04]  /*09f0*/  LDG.E.EL.128 R4, desc[UR4][R4.64] ;  /* 0x0000000404047981 */ /* 0x000ea8000c2e1d00 */
[----:B------:R-:W2:Y:S01]  /*0a00*/  LDG.E.EL.128 R8, desc[UR4][R8.64] ;  /* 0x0000000408087981 */ /* 0x000ea2000c2e1d00 */
[C-C-:B------:R-:W-:Y:S01]  /*0a10*/  FFMA R24, R23.reuse, R24, R19.reuse ;  /* 0x0000001817187223 */ /* 0x140fe20000000013 */
[----:B------:R-:W-:Y:S01]  /*0a20*/  FFMA R17, R23, R17, R19 ;  /* 0x0000001117117223 */ /* 0x000fe20000000013 */
[C---:B------:R-:W-:Y:S01]  /*0a30*/  FMUL R12, R22.reuse, R12 ;  /* 0x0000000c160c7220 */ /* 0x040fe20000400000 */
[----:B------:R-:W-:Y:S01]  /*0a40*/  FMUL R22, R22, R15 ;  /* 0x0000000f16167220 */ /* 0x000fe20000400000 */
[C-C-:B--2---:R-:W-:Y:S01]  /*0a50*/  FFMA R23, R5.reuse, R14, R9.reuse ;  /* 0x0000000e05177223 */ /* 0x144fe20000000009 */
[C-C-:B------:R-:W-:Y:S01]  /*0a60*/  FFMA R13, R4.reuse, R13, R8.reuse ;  /* 0x0000000d040d7223 */ /* 0x140fe20000000008 */
[----:B------:R-:W-:Y:S01]  /*0a70*/  FFMA R19, R4, R28, R8 ;  /* 0x0000001c04137223 */ /* 0x000fe20000000008 */
[----:B------:R-:W-:-:S02]  /*0a80*/  FFMA R14, R5, R27, R9 ;  /* 0x0000001b050e7223 */ /* 0x000fc40000000009 */
[----:B------:R-:W0:Y:S01]  /*0a90*/  LDC.64 R4, c[0x0][0x210] ;  /* 0x00008400ff047b82 */ /* 0x000e220000000a00 */
[----:B------:R-:W-:Y:S01]  /*0aa0*/  FADD R8, R13, R3 ;  /* 0x000000030d087221 */ /* 0x000fe20000000000 */
[C-C-:B------:R-:W-:Y:S01]  /*0ab0*/  FFMA R0, R6.reuse, R0, R10.reuse ;  /* 0x0000000006007223 */ /* 0x140fe2000000000a */
[----:B------:R-:W-:Y:S01]  /*0ac0*/  FFMA R15, R6, R26, R10 ;  /* 0x0000001a060f7223 */ /* 0x000fe2000000000a */
[C-C-:B------:R-:W-:Y:S01]  /*0ad0*/  FFMA R9, R7.reuse, R12, R11.reuse ;  /* 0x0000000c07097223 */ /* 0x140fe2000000000b */
[----:B------:R-:W-:Y:S01]  /*0ae0*/  FFMA R22, R7, R22, R11 ;  /* 0x0000001607167223 */ /* 0x000fe2000000000b */
[----:B------:R-:W-:Y:S01]  /*0af0*/  FSETP.GEU.AND P6, PT, R3, -R13, PT ;  /* 0x8000000d0300720b */ /* 0x000fe20003fce000 */
[----:B------:R-:W-:Y:S01]  /*0b00*/  FADD R10, R0, R25 ;  /* 0x00000019000a7221 */ /* 0x000fe20000000000 */
[----:B------:R-:W-:Y:S01]  /*0b10*/  FSETP.GEU.AND P5, PT, R20, -R23, PT ;  /* 0x800000171400720b */ /* 0x000fe20003fae000 */
[----:B------:R-:W-:Y:S01]  /*0b20*/  FADD R20, R23, R20 ;  /* 0x0000001417147221 */ /* 0x000fe20000000000 */
[----:B------:R-:W-:Y:S01]  /*0b30*/  FSETP.GEU.AND P3, PT, R16, -R19, PT ;  /* 0x800000131000720b */ /* 0x000fe20003f6e000 */
[----:B------:R-:W-:Y:S01]  /*0b40*/  FADD R16, R19, R16 ;  /* 0x0000001013107221 */ /* 0x000fe20000000000 */
[----:B------:R-:W-:Y:S01]  /*0b50*/  FSETP.GEU.AND P2, PT, R21, -R14, PT ;  /* 0x8000000e1500720b */ /* 0x000fe20003f4e000 */
[----:B------:R-:W-:Y:S01]  /*0b60*/  FADD R14, R14, R21 ;  /* 0x000000150e0e7221 */ /* 0x000fe20000000000 */
[----:B------:R-:W-:Y:S01]  /*0b70*/  FADD R6, R15, R18 ;  /* 0x000000120f067221 */ /* 0x000fe20000000000 */
[----:B------:R-:W-:Y:S01]  /*0b80*/  FADD R7, R22, R17 ;  /* 0x0000001116077221 */ /* 0x000fe20000000000 */
[----:B------:R-:W-:Y:S01]  /*0b90*/  FSEL R8, R8, RZ, P6 ;  /* 0x000000ff08087208 */ /* 0x000fe20003000000 */
[----:B------:R-:W-:Y:S01]  /*0ba0*/  FADD R11, R9, R24 ;  /* 0x00000018090b7221 */ /* 0x000fe20000000000 */
[----:B------:R-:W-:-:S02]  /*0bb0*/  FSETP.GEU.AND P4, PT, R25, -R0, PT ;  /* 0x800000001900720b */ /* 0x000fc40003f8e000 */
[----:B------:R-:W-:Y:S02]  /*0bc0*/  FSETP.GEU.AND P1, PT, R18, -R15, PT ;  /* 0x8000000f1200720b */ /* 0x000fe40003f2e000 */
[----:B------:R-:W-:Y:S02]  /*0bd0*/  FSETP.GEU.AND P0, PT, R17, -R22, PT ;  /* 0x800000161100720b */ /* 0x000fe40003f0e000 */
[----:B------:R-:W-:Y:S01]  /*0be0*/  FSETP.GEU.AND P6, PT, R24, -R9, PT ;  /* 0x800000091800720b */ /* 0x000fe20003fce000 */
[----:B0-----:R-:W-:Y:S01]  /*0bf0*/  IMAD.WIDE R2, R2, 0x4, R4 ;  /* 0x0000000402027825 */ /* 0x001fe200078e0204 */
[----:B------:R-:W-:Y:S02]  /*0c00*/  FSEL R9, R20, RZ, P5 ;  /* 0x000000ff14097208 */ /* 0x000fe40002800000 */
[----:B------:R-:W-:Y:S02]  /*0c10*/  FSEL R10, R10, RZ, P4 ;  /* 0x000000ff0a0a7208 */ /* 0x000fe40002000000 */
[----:B------:R-:W-:-:S02]  /*0c20*/  FSEL R4, R16, RZ, P3 ;  /* 0x000000ff10047208 */ /* 0x000fc40001800000 */
[----:B------:R-:W-:Y:S02]  /*0c30*/  FSEL R5, R14, RZ, P2 ;  /* 0x000000ff0e057208 */ /* 0x000fe40001000000 */
[----:B------:R-:W-:Y:S02]  /*0c40*/  FSEL R6, R6, RZ, P1 ;  /* 0x000000ff06067208 */ /* 0x000fe40000800000 */
[----:B------:R-:W-:Y:S02]  /*0c50*/  FSEL R11, R11, RZ, P6 ;  /* 0x000000ff0b0b7208 */ /* 0x000fe40003000000 */
[----:B------:R-:W-:-:S03]  /*0c60*/  FSEL R7, R7, RZ, P0 ;  /* 0x000000ff07077208 */ /* 0x000fc60000000000 */
[----:B------:R-:W-:Y:S04]  /*0c70*/  STG.E.128 desc[UR4][R2.64], R8 ;  /* 0x0000000802007986 */ /* 0x000fe8000c101d04 */
[----:B------:R-:W-:Y:S01]  /*0c80*/  STG.E.128 desc[UR4][R2.64+0x800], R4 ;  /* 0x0008000402007986 */ /* 0x000fe2000c101d04 */
[----:B------:R-:W-:Y:S05]  /*0c90*/  EXIT ;  /* 0x000000000000794d */ /* 0x000fea0003800000 */
.L_x_0:
[----:B------:R-:W-:-:S00]  /*0ca0*/  BRA `(.L_x_0) ;  /* 0xfffffffc00fc7947 */ /* 0x000fc0000383ffff */
[----:B------:R-:W-:-:S00]  /*0cb0*/  NOP ;  /* 0x0000000000007918 */ /* 0x000fc00000000000 */
        /* <DEDUP_REMOVED lines=12> */
.L_x_1:


//--------------------- .nv.global.init           --------------------------
	.section	.nv.global.init,"aw",@progbits
.nv.global.init:
	.type		_$_str,@object
	.size		_$_str,(_$_str_$_2 - _$_str)
_$_str:
        /*0000*/ 	.byte	0x5f, 0x5f, 0x43, 0x55, 0x44, 0x41, 0x5f, 0x46, 0x54, 0x5a, 0x00
	.type		_$_str_$_2,@object
	.size		_$_str_$_2,(.L_1 - _$_str_$_2)
_$_str_$_2:
        /*000b*/ 	.byte	0x5f, 0x5f, 0x43, 0x55, 0x44, 0x41, 0x5f, 0x50, 0x52, 0x45, 0x43, 0x5f, 0x53, 0x51, 0x52, 0x54
        /*001b*/ 	.byte	0x00
.L_1:


//--------------------- .nv.constant0.triton_poi_fused__native_batch_norm_legit_no_training_add_relu_14 --------------------------
	.section	.nv.constant0.triton_poi_fused__native_batch_norm_legit_no_training_add_relu_14,"a",@progbits
	.sectionflags	@""
	.align	4
.nv.constant0.triton_poi_fused__native_batch_norm_legit_no_training_add_relu_14:
	.zero		620
